	.headerflags	@"EF_CUDA_TEXMODE_UNIFIED EF_CUDA_64BIT_ADDRESS EF_CUDA_ACCELERATORS EF_CUDA_SM90 EF_CUDA_VIRTUAL_SM(EF_CUDA_SM90)"
	.elftype	@"ET_EXEC"


//--------------------- .nv.info                  --------------------------
	.section	.nv.info,"",@"SHT_CUDA_INFO"
	.align	4


	//----- nvinfo : EIATTR_REGCOUNT
	.align		4
        /*0000*/ 	.byte	0x04, 0x2f
        /*0002*/ 	.short	(.L_3 - .L_2)
	.align		4
.L_2:
        /*0004*/ 	.word	index@(triton_poi_fused__native_batch_norm_legit_no_training_relu_10)
        /*0008*/ 	.word	0x00000012


	//----- nvinfo : EIATTR_MIN_STACK_SIZE
	.align		4
.L_3:
        /*000c*/ 	.byte	0x04, 0x12
        /*000e*/ 	.short	(.L_5 - .L_4)
	.align		4
.L_4:
        /*0010*/ 	.word	index@(triton_poi_fused__native_batch_norm_legit_no_training_relu_10)
        /*0014*/ 	.word	0x00000000


	//----- nvinfo : EIATTR_FRAME_SIZE
	.align		4
.L_5:
        /*0018*/ 	.byte	0x04, 0x11
        /*001a*/ 	.short	(.L_7 - .L_6)
	.align		4
.L_6:
        /*001c*/ 	.word	index@(triton_poi_fused__native_batch_norm_legit_no_training_relu_10)
        /*0020*/ 	.word	0x00000000


	//----- nvinfo : EIATTR_MIN_STACK_SIZE
	.align		4
.L_7:
        /*0024*/ 	.byte	0x04, 0x12
        /*0026*/ 	.short	(.L_9 - .L_8)
	.align		4
.L_8:
        /*0028*/ 	.word	index@(triton_poi_fused__native_batch_norm_legit_no_training_relu_10)
        /*002c*/ 	.word	0x00000000
.L_9:


//--------------------- .nv.info.triton_poi_fused__native_batch_norm_legit_no_training_relu_10 --------------------------
	.section	.nv.info.triton_poi_fused__native_batch_norm_legit_no_training_relu_10,"",@"SHT_CUDA_INFO"
	.sectionflags	@""
	.align	4


	//----- nvinfo : EIATTR_CUDA_API_VERSION
	.align		4
        /*0000*/ 	.byte	0x04, 0x37
        /*0002*/ 	.short	(.L_11 - .L_10)
.L_10:
        /*0004*/ 	.word	0x0000007c


	//----- nvinfo : EIATTR_KPARAM_INFO
	.align		4
.L_11:
        /*0008*/ 	.byte	0x04, 0x17
        /*000a*/ 	.short	(.L_13 - .L_12)
.L_12:
        /*000c*/ 	.word	0x00000000
        /*0010*/ 	.short	0x0006
        /*0012*/ 	.short	0x0030
        /*0014*/ 	.byte	0x00, 0xf0, 0x11, 0x00


	//----- nvinfo : EIATTR_KPARAM_INFO
	.align		4
.L_13:
        /*0018*/ 	.byte	0x04, 0x17
        /*001a*/ 	.short	(.L_15 - .L_14)
.L_14:
        /*001c*/ 	.word	0x00000000
        /*0020*/ 	.short	0x0005
        /*0022*/ 	.short	0x0028
        /*0024*/ 	.byte	0x00, 0xf4, 0x21, 0x00


	//----- nvinfo : EIATTR_KPARAM_INFO
	.align		4
.L_15:
        /*0028*/ 	.byte	0x04, 0x17
        /*002a*/ 	.short	(.L_17 - .L_16)
.L_16:
        /*002c*/ 	.word	0x00000000
        /*0030*/ 	.short	0x0004
        /*0032*/ 	.short	0x0020
        /*0034*/ 	.byte	0x00, 0xf4, 0x21, 0x00


	//----- nvinfo : EIATTR_KPARAM_INFO
	.align		4
.L_17:
        /*0038*/ 	.byte	0x04, 0x17
        /*003a*/ 	.short	(.L_19 - .L_18)
.L_18:
        /*003c*/ 	.word	0x00000000
        /*0040*/ 	.short	0x0003
        /*0042*/ 	.short	0x0018
        /*0044*/ 	.byte	0x00, 0xf4, 0x21, 0x00


	//----- nvinfo : EIATTR_KPARAM_INFO
	.align		4
.L_19:
        /*0048*/ 	.byte	0x04, 0x17
        /*004a*/ 	.short	(.L_21 - .L_20)
.L_20:
        /*004c*/ 	.word	0x00000000
        /*0050*/ 	.short	0x0002
        /*0052*/ 	.short	0x0010
        /*0054*/ 	.byte	0x00, 0xf4, 0x21, 0x00


	//----- nvinfo : EIATTR_KPARAM_INFO
	.align		4
.L_21:
        /*0058*/ 	.byte	0x04, 0x17
        /*005a*/ 	.short	(.L_23 - .L_22)
.L_22:
        /*005c*/ 	.word	0x00000000
        /*0060*/ 	.short	0x0001
        /*0062*/ 	.short	0x0008
        /*0064*/ 	.byte	0x00, 0xf4, 0x21, 0x00


	//----- nvinfo : EIATTR_KPARAM_INFO
	.align		4
.L_23:
        /*0068*/ 	.byte	0x04, 0x17
        /*006a*/ 	.short	(.L_25 - .L_24)
.L_24:
        /*006c*/ 	.word	0x00000000
        /*0070*/ 	.short	0x0000
        /*0072*/ 	.short	0x0000
        /*0074*/ 	.byte	0x00, 0xf4, 0x21, 0x00


	//----- nvinfo : EIATTR_SPARSE_MMA_MASK
	.align		4
.L_25:
        /*0078*/ 	.byte	0x03, 0x50
        /*007a*/ 	.short	0x0000


	//----- nvinfo : EIATTR_MAXREG_COUNT
	.align		4
        /*007c*/ 	.byte	0x03, 0x1b
        /*007e*/ 	.short	0x00ff


	//----- nvinfo : EIATTR_EXIT_INSTR_OFFSETS
	.align		4
        /*0080*/ 	.byte	0x04, 0x1c
        /*0082*/ 	.short	(.L_27 - .L_26)


	//   ....[0]....
.L_26:
        /*0084*/ 	.word	0x000003d0


	//----- nvinfo : EIATTR_REQNTID
	.align		4
.L_27:
        /*0088*/ 	.byte	0x04, 0x10
        /*008a*/ 	.short	(.L_29 - .L_28)
.L_28:
        /*008c*/ 	.word	0x00000080
        /*0090*/ 	.word	0x00000001
        /*0094*/ 	.word	0x00000001


	//----- nvinfo : EIATTR_CBANK_PARAM_SIZE
	.align		4
.L_29:
        /*0098*/ 	.byte	0x03, 0x19
        /*009a*/ 	.short	0x0034


	//----- nvinfo : EIATTR_PARAM_CBANK
	.align		4
        /*009c*/ 	.byte	0x04, 0x0a
        /*009e*/ 	.short	(.L_31 - .L_30)
	.align		4
.L_30:
        /*00a0*/ 	.word	index@(.nv.constant0.triton_poi_fused__native_batch_norm_legit_no_training_relu_10)
        /*00a4*/ 	.short	0x0210
        /*00a6*/ 	.short	0x0034


	//----- nvinfo : EIATTR_SW_WAR
	.align		4
.L_31:
        /*00a8*/ 	.byte	0x04, 0x36
        /*00aa*/ 	.short	(.L_33 - .L_32)
.L_32:
        /*00ac*/ 	.word	0x00000008
.L_33:


//--------------------- .nv.callgraph             --------------------------
	.section	.nv.callgraph,"",@"SHT_CUDA_CALLGRAPH"
	.align	4
	.sectionentsize	8
	.align		4
        /*0000*/ 	.word	0x00000000
	.align		4
        /*0004*/ 	.word	0xffffffff
	.align		4
        /*0008*/ 	.word	0x00000000
	.align		4
        /*000c*/ 	.word	0xfffffffe
	.align		4
        /*0010*/ 	.word	0x00000000
	.align		4
        /*0014*/ 	.word	0xfffffffd
	.align		4
        /*0018*/ 	.word	0x00000000
	.align		4
        /*001c*/ 	.word	0xfffffffc


//--------------------- .nv.constant4             --------------------------
	.section	.nv.constant4,"a",@progbits
	.align	8
	.align		8
.nv.constant4:
        /*0000*/ 	.dword	_$_str
	.align		8
        /*0008*/ 	.dword	_$_str_$_2


//--------------------- .text.triton_poi_fused__native_batch_norm_legit_no_training_relu_10 --------------------------
	.section	.text.triton_poi_fused__native_batch_norm_legit_no_training_relu_10,"ax",@progbits
	.align	128
        .global         triton_poi_fused__native_batch_norm_legit_no_training_relu_10
        .type           triton_poi_fused__native_batch_norm_legit_no_training_relu_10,@function
        .size           triton_poi_fused__native_batch_norm_legit_no_training_relu_10,(.L_x_1 - triton_poi_fused__native_batch_norm_legit_no_training_relu_10)
        .other          triton_poi_fused__native_batch_norm_legit_no_training_relu_10,@"STO_CUDA_ENTRY STV_DEFAULT"
triton_poi_fused__native_batch_norm_legit_no_training_relu_10:
.text.triton_poi_fused__native_batch_norm_legit_no_training_relu_10:
[----:B------:R-:W-:Y:S01]  /*0000*/  LDC R1, c[0x0][0x28] ;  /* 0x00000a00ff017b82 */ /* 0x000fe20000000800 */
[----:B------:R-:W1:Y:S07]  /*0010*/  S2R R0, SR_TID.X ;  /* 0x0000000000007919 */ /* 0x000e6e0000002100 */
[----:B------:R-:W2:Y:S01]  /*0020*/  LDC.64 R2, c[0x0][0x220] ;  /* 0x00008800ff027b82 */ /* 0x000ea20000000a00 */
[----:B------:R-:W-:Y:S01]  /*0030*/  ULDC.64 UR4, c[0x0][0x208] ;  /* 0x0000820000047ab9 */ /* 0x000fe20000000a00 */
[----:B------:R-:W3:Y:S06]  /*0040*/  S2R R7, SR_CTAID.X ;  /* 0x0000000000077919 */ /* 0x000eec0000002500 */
[----:B------:R-:W4:Y:S08]  /*0050*/  LDC.64 R8, c[0x0][0x228] ;  /* 0x00008a00ff087b82 */ /* 0x000f300000000a00 */
[----:B------:R-:W5:Y:S01]  /*0060*/  LDC.64 R10, c[0x0][0x230] ;  /* 0x00008c00ff0a7b82 */ /* 0x000f620000000a00 */
[----:B-1----:R-:W-:-:S02]  /*0070*/  SHF.L.U32 R0, R0, 0x1, RZ ;  /* 0x0000000100007819 */ /* 0x002fc400000006ff */
[----:B---3--:R-:W-:Y:S02]  /*0080*/  SHF.R.S32.HI R5, RZ, 0x17, R7 ;  /* 0x00000017ff057819 */ /* 0x008fe40000011407 */
[----:B------:R-:W-:Y:S02]  /*0090*/  LOP3.LUT R0, R0, 0xfe, RZ, 0xc0, !PT ;  /* 0x000000fe00007812 */ /* 0x000fe400078ec0ff */
[----:B------:R-:W-:Y:S02]  /*00a0*/  SGXT R5, R5, 0x1 ;  /* 0x000000010505781a */ /* 0x000fe40000000200 */
[----:B------:R-:W-:Y:S02]  /*00b0*/  LEA R0, R7, R0, 0x8 ;  /* 0x0000000007007211 */ /* 0x000fe400078e40ff */
[----:B------:R-:W1:Y:S02]  /*00c0*/  LDC.64 R6, c[0x0][0x218] ;  /* 0x00008600ff067b82 */ /* 0x000e640000000a00 */
[----:B------:R-:W-:-:S04]  /*00d0*/  LEA.HI R5, R5, R0, RZ, 0x6 ;  /* 0x0000000005057211 */ /* 0x000fc800078f30ff */
[----:B------:R-:W-:-:S04]  /*00e0*/  LOP3.LUT R5, R5, 0xffffffc0, RZ, 0xc0, !PT ;  /* 0xffffffc005057812 */ /* 0x000fc800078ec0ff */
[----:B------:R-:W-:Y:S02]  /*00f0*/  IADD3 R13, R0, -R5, RZ ;  /* 0x80000005000d7210 */ /* 0x000fe40007ffe0ff */
[----:B------:R-:W3:Y:S03]  /*0100*/  LDC.64 R4, c[0x0][0x210] ;  /* 0x00008400ff047b82 */ /* 0x000ee60000000a00 */
[----:B--2---:R-:W-:-:S06]  /*0110*/  IMAD.WIDE R2, R13, 0x4, R2 ;  /* 0x000000040d027825 */ /* 0x004fcc00078e0202 */
[----:B------:R-:W2:Y:S01]  /*0120*/  LDG.E.EL.64 R2, desc[UR4][R2.64] ;  /* 0x0000000402027981 */ /* 0x000ea2000c2e1b00 */
[----:B-1----:R-:W-:-:S04]  /*0130*/  IMAD.WIDE R6, R13, 0x4, R6 ;  /* 0x000000040d067825 */ /* 0x002fc800078e0206 */
[C---:B----4-:R-:W-:Y:S02]  /*0140*/  IMAD.WIDE R8, R13.reuse, 0x4, R8 ;  /* 0x000000040d087825 */ /* 0x050fe400078e0208 */
[----:B------:R-:W4:Y:S02]  /*0150*/  LDG.E.EL.64 R6, desc[UR4][R6.64] ;  /* 0x0000000406067981 */ /* 0x000f24000c2e1b00 */
[----:B-----5:R-:W-:Y:S02]  /*0160*/  IMAD.WIDE R10, R13, 0x4, R10 ;  /* 0x000000040d0a7825 */ /* 0x020fe400078e020a */
[----:B------:R-:W5:Y:S02]  /*0170*/  LDG.E.EL.64 R8, desc[UR4][R8.64] ;  /* 0x0000000408087981 */ /* 0x000f64000c2e1b00 */
[----:B---3--:R-:W-:Y:S02]  /*0180*/  IMAD.WIDE R4, R0, 0x4, R4 ;  /* 0x0000000400047825 */ /* 0x008fe400078e0204 */
[----:B------:R-:W5:Y:S04]  /*0190*/  LDG.E.EL.64 R10, desc[UR4][R10.64] ;  /* 0x000000040a0a7981 */ /* 0x000f68000c2e1b00 */
[----:B------:R-:W4:Y:S01]  /*01a0*/  LDG.E.64 R4, desc[UR4][R4.64] ;  /* 0x0000000404047981 */ /* 0x000f22000c1e1b00 */
[----:B------:R-:W-:Y:S01]  /*01b0*/  HFMA2.MMA R14, -RZ, RZ, 1.625, 0 ;  /* 0x3e800000ff0e7435 */ /* 0x000fe200000001ff */
[----:B--2---:R-:W-:Y:S01]  /*01c0*/  FADD R2, R2, 9.9999997473787516356e-06 ;  /* 0x3727c5ac02027421 */ /* 0x004fe20000000000 */
[----:B------:R-:W-:-:S03]  /*01d0*/  FADD R3, R3, 9.9999997473787516356e-06 ;  /* 0x3727c5ac03037421 */ /* 0x000fc60000000000 */
[----:B------:R-:W1:Y:S08]  /*01e0*/  MUFU.SQRT R12, R2 ;  /* 0x00000002000c7308 */ /* 0x000e700000002000 */
[----:B------:R2:W3:Y:S01]  /*01f0*/  MUFU.SQRT R13, R3 ;  /* 0x00000003000d7308 */ /* 0x0004e20000002000 */
[C---:B-1----:R-:W-:Y:S02]  /*0200*/  FSETP.GT.AND P0, PT, R12.reuse, 8.50705917302346158658e+37, PT ;  /* 0x7e8000000c00780b */ /* 0x042fe40003f04000 */
[----:B------:R-:W-:Y:S01]  /*0210*/  FSETP.GEU.AND P2, PT, R12, 1.175494350822287508e-38, PT ;  /* 0x008000000c00780b */ /* 0x000fe20003f4e000 */
[----:B--2---:R-:W1:Y:S01]  /*0220*/  LDC.64 R2, c[0x0][0x238] ;  /* 0x00008e00ff027b82 */ /* 0x004e620000000a00 */
[----:B---3--:R-:W-:-:S02]  /*0230*/  FSETP.GT.AND P1, PT, R13, 8.50705917302346158658e+37, PT ;  /* 0x7e8000000d00780b */ /* 0x008fc40003f24000 */
[----:B------:R-:W-:-:S07]  /*0240*/  FSETP.GEU.AND P3, PT, R13, 1.175494350822287508e-38, PT ;  /* 0x008000000d00780b */ /* 0x000fce0003f6e000 */
[----:B------:R-:W-:-:S04]  /*0250*/  @P0 FMUL R12, R12, 0.25 ;  /* 0x3e8000000c0c0820 */ /* 0x000fc80000400000 */
[----:B------:R-:W-:Y:S01]  /*0260*/  @!P2 FMUL R12, R12, 16777216 ;  /* 0x4b8000000c0ca820 */ /* 0x000fe20000400000 */
[----:B------:R-:W-:-:S04]  /*0270*/  @P1 FMUL R13, R13, 0.25 ;  /* 0x3e8000000d0d1820 */ /* 0x000fc80000400000 */
[----:B------:R-:W-:Y:S01]  /*0280*/  @!P3 FMUL R13, R13, 16777216 ;  /* 0x4b8000000d0db820 */ /* 0x000fe20000400000 */
[----:B------:R-:W2:Y:S01]  /*0290*/  MUFU.RCP R12, R12 ;  /* 0x0000000c000c7308 */ /* 0x000ea20000001000 */
[----:B------:R-:W-:-:S07]  /*02a0*/  FSEL R15, R14, 1, P0 ;  /* 0x3f8000000e0f7808 */ /* 0x000fce0000000000 */
[----:B------:R-:W3:Y:S01]  /*02b0*/  MUFU.RCP R13, R13 ;  /* 0x0000000d000d7308 */ /* 0x000ee20000001000 */
[----:B------:R-:W-:Y:S01]  /*02c0*/  FSEL R14, R14, 1, P1 ;  /* 0x3f8000000e0e7808 */ /* 0x000fe20000800000 */
[----:B------:R-:W-:-:S04]  /*02d0*/  @!P2 FMUL R15, R15, 16777216 ;  /* 0x4b8000000f0fa820 */ /* 0x000fc80000400000 */
[----:B------:R-:W-:Y:S01]  /*02e0*/  @!P3 FMUL R14, R14, 16777216 ;  /* 0x4b8000000e0eb820 */ /* 0x000fe20000400000 */
[----:B----4-:R-:W-:Y:S01]  /*02f0*/  FADD R5, R5, -R7 ;  /* 0x8000000705057221 */ /* 0x010fe20000000000 */
[----:B------:R-:W-:Y:S01]  /*0300*/  FADD R4, R4, -R6 ;  /* 0x8000000604047221 */ /* 0x000fe20000000000 */
[----:B--2---:R-:W-:Y:S01]  /*0310*/  FMUL R15, R12, R15 ;  /* 0x0000000f0c0f7220 */ /* 0x004fe20000400000 */
[----:B---3--:R-:W-:-:S03]  /*0320*/  FMUL R14, R13, R14 ;  /* 0x0000000e0d0e7220 */ /* 0x008fc60000400000 */
[----:B------:R-:W-:Y:S01]  /*0330*/  FMUL R15, R4, R15 ;  /* 0x0000000f040f7220 */ /* 0x000fe20000400000 */
[----:B------:R-:W-:-:S03]  /*0340*/  FMUL R14, R5, R14 ;  /* 0x0000000e050e7220 */ /* 0x000fc60000400000 */
[----:B-----5:R-:W-:Y:S01]  /*0350*/  FFMA R8, R8, R15, R10 ;  /* 0x0000000f08087223 */ /* 0x020fe2000000000a */
[----:B------:R-:W-:-:S04]  /*0360*/  FFMA R9, R9, R14, R11 ;  /* 0x0000000e09097223 */ /* 0x000fc8000000000b */
[----:B------:R-:W-:Y:S02]  /*0370*/  FSETP.GEU.AND P0, PT, R8, RZ, PT ;  /* 0x000000ff0800720b */ /* 0x000fe40003f0e000 */
[C---:B------:R-:W-:Y:S01]  /*0380*/  FSETP.GEU.AND P1, PT, R9.reuse, RZ, PT ;  /* 0x000000ff0900720b */ /* 0x040fe20003f2e000 */
[----:B-1----:R-:W-:Y:S01]  /*0390*/  IMAD.WIDE R2, R0, 0x4, R2 ;  /* 0x0000000400027825 */ /* 0x002fe200078e0202 */
[----:B------:R-:W-:Y:S02]  /*03a0*/  FSEL R8, R8, RZ, P0 ;  /* 0x000000ff08087208 */ /* 0x000fe40000000000 */
[----:B------:R-:W-:-:S05]  /*03b0*/  FSEL R9, R9, RZ, P1 ;  /* 0x000000ff09097208 */ /* 0x000fca0000800000 */
[----:B------:R-:W-:Y:S01]  /*03c0*/  STG.E.64 desc[UR4][R2.64], R8 ;  /* 0x0000000802007986 */ /* 0x000fe2000c101b04 */
[----:B------:R-:W-:Y:S05]  /*03d0*/  EXIT ;  /* 0x000000000000794d */ /* 0x000fea0003800000 */
.L_x_0:
[----:B------:R-:W-:-:S00]  /*03e0*/  BRA `(.L_x_0) ;  /* 0xfffffffc00fc7947 */ /* 0x000fc0000383ffff */
[----:B------:R-:W-:-:S00]  /*03f0*/  NOP ;  /* 0x0000000000007918 */ /* 0x000fc00000000000 */
        /* <DEDUP_REMOVED lines=8> */
.L_x_1:


//--------------------- .nv.global.init           --------------------------
	.section	.nv.global.init,"aw",@progbits
.nv.global.init:
	.type		_$_str,@object
	.size		_$_str,(_$_str_$_2 - _$_str)
_$_str:
        /*0000*/ 	.byte	0x5f, 0x5f, 0x43, 0x55, 0x44, 0x41, 0x5f, 0x46, 0x54, 0x5a, 0x00
	.type		_$_str_$_2,@object
	.size		_$_str_$_2,(.L_1 - _$_str_$_2)
_$_str_$_2:
        /*000b*/ 	.byte	0x5f, 0x5f, 0x43, 0x55, 0x44, 0x41, 0x5f, 0x50, 0x52, 0x45, 0x43, 0x5f, 0x53, 0x51, 0x52, 0x54
        /*001b*/ 	.byte	0x00
.L_1:


//--------------------- .nv.constant0.triton_poi_fused__native_batch_norm_legit_no_training_relu_10 --------------------------
	.section	.nv.constant0.triton_poi_fused__native_batch_norm_legit_no_training_relu_10,"a",@progbits
	.sectionflags	@""
	.align	4
.nv.constant0.triton_poi_fused__native_batch_norm_legit_no_training_relu_10:
	.zero		580
